	.headerflags	@"EF_CUDA_TEXMODE_UNIFIED EF_CUDA_64BIT_ADDRESS EF_CUDA_ACCELERATORS EF_CUDA_SM90 EF_CUDA_VIRTUAL_SM(EF_CUDA_SM90)"
	.elftype	@"ET_EXEC"


//--------------------- .nv.info                  --------------------------
	.section	.nv.info,"",@"SHT_CUDA_INFO"
	.align	4


	//----- nvinfo : EIATTR_REGCOUNT
	.align		4
        /*0000*/ 	.byte	0x04, 0x2f
        /*0002*/ 	.short	(.L_1 - .L_0)
	.align		4
.L_0:
        /*0004*/ 	.word	index@(triton_poi_fused_convolution_div_max_pool2d_with_indices_relu_sub_49)
        /*0008*/ 	.word	0x00000020


	//----- nvinfo : EIATTR_MIN_STACK_SIZE
	.align		4
.L_1:
        /*000c*/ 	.byte	0x04, 0x12
        /*000e*/ 	.short	(.L_3 - .L_2)
	.align		4
.L_2:
        /*0010*/ 	.word	index@(triton_poi_fused_convolution_div_max_pool2d_with_indices_relu_sub_49)
        /*0014*/ 	.word	0x00000000


	//----- nvinfo : EIATTR_FRAME_SIZE
	.align		4
.L_3:
        /*0018*/ 	.byte	0x04, 0x11
        /*001a*/ 	.short	(.L_5 - .L_4)
	.align		4
.L_4:
        /*001c*/ 	.word	index@(triton_poi_fused_convolution_div_max_pool2d_with_indices_relu_sub_49)
        /*0020*/ 	.word	0x00000000


	//----- nvinfo : EIATTR_MIN_STACK_SIZE
	.align		4
.L_5:
        /*0024*/ 	.byte	0x04, 0x12
        /*0026*/ 	.short	(.L_7 - .L_6)
	.align		4
.L_6:
        /*0028*/ 	.word	index@(triton_poi_fused_convolution_div_max_pool2d_with_indices_relu_sub_49)
        /*002c*/ 	.word	0x00000000
.L_7:


//--------------------- .nv.info.triton_poi_fused_convolution_div_max_pool2d_with_indices_relu_sub_49 --------------------------
	.section	.nv.info.triton_poi_fused_convolution_div_max_pool2d_with_indices_relu_sub_49,"",@"SHT_CUDA_INFO"
	.sectionflags	@""
	.align	4


	//----- nvinfo : EIATTR_CUDA_API_VERSION
	.align		4
        /*0000*/ 	.byte	0x04, 0x37
        /*0002*/ 	.short	(.L_9 - .L_8)
.L_8:
        /*0004*/ 	.word	0x0000007c


	//----- nvinfo : EIATTR_KPARAM_INFO
	.align		4
.L_9:
        /*0008*/ 	.byte	0x04, 0x17
        /*000a*/ 	.short	(.L_11 - .L_10)
.L_10:
        /*000c*/ 	.word	0x00000000
        /*0010*/ 	.short	0x0004
        /*0012*/ 	.short	0x001c
        /*0014*/ 	.byte	0x00, 0xf0, 0x11, 0x00


	//----- nvinfo : EIATTR_KPARAM_INFO
	.align		4
.L_11:
        /*0018*/ 	.byte	0x04, 0x17
        /*001a*/ 	.short	(.L_13 - .L_12)
.L_12:
        /*001c*/ 	.word	0x00000000
        /*0020*/ 	.short	0x0003
        /*0022*/ 	.short	0x0018
        /*0024*/ 	.byte	0x00, 0xf0, 0x11, 0x00


	//----- nvinfo : EIATTR_KPARAM_INFO
	.align		4
.L_13:
        /*0028*/ 	.byte	0x04, 0x17
        /*002a*/ 	.short	(.L_15 - .L_14)
.L_14:
        /*002c*/ 	.word	0x00000000
        /*0030*/ 	.short	0x0002
        /*0032*/ 	.short	0x0010
        /*0034*/ 	.byte	0x00, 0xf4, 0x21, 0x00


	//----- nvinfo : EIATTR_KPARAM_INFO
	.align		4
.L_15:
        /*0038*/ 	.byte	0x04, 0x17
        /*003a*/ 	.short	(.L_17 - .L_16)
.L_16:
        /*003c*/ 	.word	0x00000000
        /*0040*/ 	.short	0x0001
        /*0042*/ 	.short	0x0008
        /*0044*/ 	.byte	0x00, 0xf4, 0x21, 0x00


	//----- nvinfo : EIATTR_KPARAM_INFO
	.align		4
.L_17:
        /*0048*/ 	.byte	0x04, 0x17
        /*004a*/ 	.short	(.L_19 - .L_18)
.L_18:
        /*004c*/ 	.word	0x00000000
        /*0050*/ 	.short	0x0000
        /*0052*/ 	.short	0x0000
        /*0054*/ 	.byte	0x00, 0xf4, 0x21, 0x00


	//----- nvinfo : EIATTR_SPARSE_MMA_MASK
	.align		4
.L_19:
        /*0058*/ 	.byte	0x03, 0x50
        /*005a*/ 	.short	0x0000


	//----- nvinfo : EIATTR_MAXREG_COUNT
	.align		4
        /*005c*/ 	.byte	0x03, 0x1b
        /*005e*/ 	.short	0x00ff


	//----- nvinfo : EIATTR_EXIT_INSTR_OFFSETS
	.align		4
        /*0060*/ 	.byte	0x04, 0x1c
        /*0062*/ 	.short	(.L_21 - .L_20)


	//   ....[0]....
.L_20:
        /*0064*/ 	.word	0x00000b30


	//   ....[1]....
        /*0068*/ 	.word	0x00000b50


	//----- nvinfo : EIATTR_REQNTID
	.align		4
.L_21:
        /*006c*/ 	.byte	0x04, 0x10
        /*006e*/ 	.short	(.L_23 - .L_22)
.L_22:
        /*0070*/ 	.word	0x00000100
        /*0074*/ 	.word	0x00000001
        /*0078*/ 	.word	0x00000001


	//----- nvinfo : EIATTR_CBANK_PARAM_SIZE
	.align		4
.L_23:
        /*007c*/ 	.byte	0x03, 0x19
        /*007e*/ 	.short	0x0020


	//----- nvinfo : EIATTR_PARAM_CBANK
	.align		4
        /*0080*/ 	.byte	0x04, 0x0a
        /*0082*/ 	.short	(.L_25 - .L_24)
	.align		4
.L_24:
        /*0084*/ 	.word	index@(.nv.constant0.triton_poi_fused_convolution_div_max_pool2d_with_indices_relu_sub_49)
        /*0088*/ 	.short	0x0210
        /*008a*/ 	.short	0x0020


	//----- nvinfo : EIATTR_SW_WAR
	.align		4
.L_25:
        /*008c*/ 	.byte	0x04, 0x36
        /*008e*/ 	.short	(.L_27 - .L_26)
.L_26:
        /*0090*/ 	.word	0x00000008
.L_27:


//--------------------- .nv.callgraph             --------------------------
	.section	.nv.callgraph,"",@"SHT_CUDA_CALLGRAPH"
	.align	4
	.sectionentsize	8
	.align		4
        /*0000*/ 	.word	0x00000000
	.align		4
        /*0004*/ 	.word	0xffffffff
	.align		4
        /*0008*/ 	.word	0x00000000
	.align		4
        /*000c*/ 	.word	0xfffffffe
	.align		4
        /*0010*/ 	.word	0x00000000
	.align		4
        /*0014*/ 	.word	0xfffffffd
	.align		4
        /*0018*/ 	.word	0x00000000
	.align		4
        /*001c*/ 	.word	0xfffffffc


//--------------------- .text.triton_poi_fused_convolution_div_max_pool2d_with_indices_relu_sub_49 --------------------------
	.section	.text.triton_poi_fused_convolution_div_max_pool2d_with_indices_relu_sub_49,"ax",@progbits
	.sectionflags	@"SHF_BARRIERS=1"
	.align	128
        .global         triton_poi_fused_convolution_div_max_pool2d_with_indices_relu_sub_49
        .type           triton_poi_fused_convolution_div_max_pool2d_with_indices_relu_sub_49,@function
        .size           triton_poi_fused_convolution_div_max_pool2d_with_indices_relu_sub_49,(.L_x_1 - triton_poi_fused_convolution_div_max_pool2d_with_indices_relu_sub_49)
        .other          triton_poi_fused_convolution_div_max_pool2d_with_indices_relu_sub_49,@"STO_CUDA_ENTRY STV_DEFAULT"
triton_poi_fused_convolution_div_max_pool2d_with_indices_relu_sub_49:
.text.triton_poi_fused_convolution_div_max_pool2d_with_indices_relu_sub_49:
[----:B------:R-:W0:Y:S02]  /*0000*/  LDC R1, c[0x0][0x28] ;  /* 0x00000a00ff017b82 */ /* 0x000e240000000800 */
[----:B------:R-:W1:Y:S01]  /*0010*/  S2R R3, SR_TID.X ;  /* 0x0000000000037919 */ /* 0x000e620000002100 */
[----:B------:R-:W2:Y:S01]  /*0020*/  LDC.64 R22, c[0x0][0x210] ;  /* 0x00008400ff167b82 */ /* 0x000ea20000000a00 */
[----:B------:R-:W-:Y:S01]  /*0030*/  ULDC.64 UR6, c[0x0][0x208] ;  /* 0x0000820000067ab9 */ /* 0x000fe20000000a00 */
[----:B------:R-:W3:Y:S01]  /*0040*/  S2R R0, SR_CTAID.Y ;  /* 0x0000000000007919 */ /* 0x000ee20000002600 */
[----:B------:R-:W4:Y:S05]  /*0050*/  S2R R2, SR_CTAID.X ;  /* 0x0000000000027919 */ /* 0x000f2a0000002500 */
[----:B------:R-:W5:Y:S01]  /*0060*/  S2UR UR5, SR_CgaCtaId ;  /* 0x00000000000579c3 */ /* 0x000f620000008800 */
[----:B-1----:R-:W-:Y:S01]  /*0070*/  IMAD.SHL.U32 R21, R3, 0x4, RZ ;  /* 0x0000000403157824 */ /* 0x002fe200078e00ff */
[----:B------:R-:W-:-:S02]  /*0080*/  SHF.R.U32.HI R13, RZ, 0x6, R3 ;  /* 0x00000006ff0d7819 */ /* 0x000fc40000011603 */
[--C-:B---3--:R-:W-:Y:S02]  /*0090*/  SHF.R.S32.HI R10, RZ, 0x17, R0.reuse ;  /* 0x00000017ff0a7819 */ /* 0x108fe40000011400 */
[----:B------:R-:W-:Y:S02]  /*00a0*/  LOP3.LUT R5, R21, 0xfc, RZ, 0xc0, !PT ;  /* 0x000000fc15057812 */ /* 0x000fe400078ec0ff */
[----:B------:R-:W-:Y:S01]  /*00b0*/  SGXT R10, R10, 0x1 ;  /* 0x000000010a0a781a */ /* 0x000fe20000000200 */
[----:B----4-:R-:W-:Y:S01]  /*00c0*/  IMAD.SHL.U32 R2, R2, 0x10, RZ ;  /* 0x0000001002027824 */ /* 0x010fe200078e00ff */
[----:B------:R-:W-:Y:S02]  /*00d0*/  PRMT R5, R5, 0x6540, R0 ;  /* 0x0000654005057816 */ /* 0x000fe40000000000 */
[----:B------:R-:W-:Y:S02]  /*00e0*/  SGXT.U32 R13, R13, 0x2 ;  /* 0x000000020d0d781a */ /* 0x000fe40000000000 */
[----:B------:R-:W-:-:S04]  /*00f0*/  LEA.HI R4, R10, R5, RZ, 0x9 ;  /* 0x000000050a047211 */ /* 0x000fc800078f48ff */
[C---:B------:R-:W-:Y:S01]  /*0100*/  LOP3.LUT R6, R4.reuse, 0xfffffe00, RZ, 0xc0, !PT ;  /* 0xfffffe0004067812 */ /* 0x040fe200078ec0ff */
[----:B------:R-:W-:Y:S01]  /*0110*/  IMAD.SHL.U32 R7, R4, 0x10, RZ ;  /* 0x0000001004077824 */ /* 0x000fe200078e00ff */
[----:B------:R-:W-:-:S04]  /*0120*/  LOP3.LUT R4, R2, R13, RZ, 0xfc, !PT ;  /* 0x0000000d02047212 */ /* 0x000fc800078efcff */
[----:B------:R-:W-:Y:S02]  /*0130*/  LOP3.LUT R7, R7, 0xffffe000, RZ, 0xc0, !PT ;  /* 0xffffe00007077812 */ /* 0x000fe400078ec0ff */
[----:B------:R-:W-:Y:S02]  /*0140*/  ISETP.GE.AND P0, PT, R4, 0x10, PT ;  /* 0x000000100400780c */ /* 0x000fe40003f06270 */
[----:B------:R-:W-:Y:S02]  /*0150*/  IADD3 R12, R7, R5, -R6 ;  /* 0x00000005070c7210 */ /* 0x000fe40007ffe806 */
[----:B------:R-:W-:-:S03]  /*0160*/  CS2R R6, SRZ ;  /* 0x0000000000067805 */ /* 0x000fc6000001ff00 */
[----:B------:R-:W-:Y:S01]  /*0170*/  IMAD R9, R4, 0x200, R12 ;  /* 0x0000020004097824 */ /* 0x000fe200078e020c */
[----:B------:R-:W-:-:S03]  /*0180*/  CS2R R4, SRZ ;  /* 0x0000000000047805 */ /* 0x000fc6000001ff00 */
[----:B--2---:R-:W-:Y:S01]  /*0190*/  IMAD.WIDE R8, R9, 0x4, R22 ;  /* 0x0000000409087825 */ /* 0x004fe200078e0216 */
[----:B------:R-:W-:Y:S02]  /*01a0*/  LOP3.LUT R17, R2, 0x4, R13, 0xfe, !PT ;  /* 0x0000000402117812 */ /* 0x000fe400078efe0d */
[----:B------:R-:W-:Y:S02]  /*01b0*/  LOP3.LUT R25, R2, 0x8, R13, 0xfe, !PT ;  /* 0x0000000802197812 */ /* 0x000fe400078efe0d */
[----:B------:R1:W2:Y:S01]  /*01c0*/  @!P0 LDG.E.EL.128 R4, desc[UR6][R8.64] ;  /* 0x0000000608048981 */ /* 0x0002a2000c2e1d00 */
[----:B------:R-:W-:Y:S01]  /*01d0*/  LOP3.LUT R15, R2, 0xc, R13, 0xfe, !PT ;  /* 0x0000000c020f7812 */ /* 0x000fe200078efe0d */
[----:B------:R-:W-:Y:S01]  /*01e0*/  UMOV UR4, 0x400 ;  /* 0x0000040000047882 */ /* 0x000fe20000000000 */
[C---:B------:R-:W-:Y:S01]  /*01f0*/  ISETP.GE.AND P0, PT, R17.reuse, 0x10, PT ;  /* 0x000000101100780c */ /* 0x040fe20003f06270 */
[--C-:B------:R-:W-:Y:S01]  /*0200*/  IMAD R17, R17, 0x200, R12.reuse ;  /* 0x0000020011117824 */ /* 0x100fe200078e020c */
[C---:B------:R-:W-:Y:S01]  /*0210*/  ISETP.GE.AND P1, PT, R25.reuse, 0x10, PT ;  /* 0x000000101900780c */ /* 0x040fe20003f26270 */
[--C-:B------:R-:W-:Y:S01]  /*0220*/  IMAD R25, R25, 0x200, R12.reuse ;  /* 0x0000020019197824 */ /* 0x100fe200078e020c */
[C---:B------:R-:W-:Y:S01]  /*0230*/  ISETP.GE.AND P2, PT, R15.reuse, 0x10, PT ;  /* 0x000000100f00780c */ /* 0x040fe20003f46270 */
[----:B------:R-:W-:Y:S01]  /*0240*/  IMAD R15, R15, 0x200, R12 ;  /* 0x000002000f0f7824 */ /* 0x000fe200078e020c */
[C---:B------:R-:W-:Y:S01]  /*0250*/  PRMT R28, R3.reuse, 0x6540, R0 ;  /* 0x00006540031c7816 */ /* 0x040fe20000000000 */
[----:B-1----:R-:W-:Y:S01]  /*0260*/  IMAD.SHL.U32 R9, R3, 0x40, RZ ;  /* 0x0000004003097824 */ /* 0x002fe200078e00ff */
[----:B-----5:R-:W-:Y:S01]  /*0270*/  UPRMT UR4, UR5, 0x654, UR4 ;  /* 0x0000065405047896 */ /* 0x020fe20008000004 */
[----:B------:R-:W-:Y:S01]  /*0280*/  IMAD.WIDE R24, R25, 0x4, R22 ;  /* 0x0000000419187825 */ /* 0x000fe200078e0216 */
[----:B------:R-:W-:-:S02]  /*0290*/  LEA.HI R10, R10, R28, RZ, 0x9 ;  /* 0x0000001c0a0a7211 */ /* 0x000fc400078f48ff */
[----:B------:R-:W-:Y:S02]  /*02a0*/  LOP3.LUT R12, R9, 0xfc0, RZ, 0xc0, !PT ;  /* 0x00000fc0090c7812 */ /* 0x000fe400078ec0ff */
[----:B------:R-:W-:Y:S02]  /*02b0*/  CS2R R8, SRZ ;  /* 0x0000000000087805 */ /* 0x000fe4000001ff00 */
[----:B------:R-:W-:Y:S02]  /*02c0*/  LOP3.LUT R11, R10, 0xfffffe00, RZ, 0xc0, !PT ;  /* 0xfffffe000a0b7812 */ /* 0x000fe400078ec0ff */
[C---:B------:R-:W-:Y:S02]  /*02d0*/  LOP3.LUT R16, R12.reuse, 0x10, RZ, 0xfc, !PT ;  /* 0x000000100c107812 */ /* 0x040fe400078efcff */
[----:B------:R-:W-:Y:S01]  /*02e0*/  LOP3.LUT R13, R12, R13, RZ, 0xfc, !PT ;  /* 0x0000000d0c0d7212 */ /* 0x000fe200078efcff */
[----:B------:R-:W-:Y:S01]  /*02f0*/  IMAD.IADD R28, R28, 0x1, -R11 ;  /* 0x000000011c1c7824 */ /* 0x000fe200078e0a0b */
[----:B------:R-:W-:-:S02]  /*0300*/  LEA.HI R14, R12, UR4, RZ, 0x1e ;  /* 0x000000040c0e7c11 */ /* 0x000fc4000f8ff0ff */
[----:B------:R-:W-:Y:S02]  /*0310*/  CS2R R10, SRZ ;  /* 0x00000000000a7805 */ /* 0x000fe4000001ff00 */
[C---:B------:R-:W-:Y:S02]  /*0320*/  LOP3.LUT R18, R12.reuse, 0x20, RZ, 0xfc, !PT ;  /* 0x000000200c127812 */ /* 0x040fe400078efcff */
[----:B------:R-:W-:Y:S01]  /*0330*/  LOP3.LUT R12, R12, 0x30, RZ, 0xfc, !PT ;  /* 0x000000300c0c7812 */ /* 0x000fe200078efcff */
[C---:B------:R-:W-:Y:S01]  /*0340*/  IMAD R29, R13.reuse, 0x4, R14 ;  /* 0x000000040d1d7824 */ /* 0x040fe200078e020e */
[----:B------:R-:W-:Y:S02]  /*0350*/  LEA.HI R16, R16, UR4, RZ, 0x1e ;  /* 0x0000000410107c11 */ /* 0x000fe4000f8ff0ff */
[----:B------:R-:W-:Y:S02]  /*0360*/  LEA.HI R18, R18, UR4, RZ, 0x1e ;  /* 0x0000000412127c11 */ /* 0x000fe4000f8ff0ff */
[----:B------:R-:W-:Y:S01]  /*0370*/  LEA.HI R12, R12, UR4, RZ, 0x1e ;  /* 0x000000040c0c7c11 */ /* 0x000fe2000f8ff0ff */
[----:B------:R-:W-:-:S02]  /*0380*/  IMAD R26, R13, 0x4, R16 ;  /* 0x000000040d1a7824 */ /* 0x000fc400078e0210 */
[----:B------:R-:W-:-:S04]  /*0390*/  IMAD.WIDE R16, R17, 0x4, R22 ;  /* 0x0000000411107825 */ /* 0x000fc800078e0216 */
[C---:B------:R-:W-:Y:S01]  /*03a0*/  IMAD R27, R13.reuse, 0x4, R18 ;  /* 0x000000040d1b7824 */ /* 0x040fe200078e0212 */
[----:B------:R1:W3:Y:S01]  /*03b0*/  @!P0 LDG.E.EL.128 R8, desc[UR6][R16.64] ;  /* 0x0000000610088981 */ /* 0x0002e2000c2e1d00 */
[----:B------:R-:W-:Y:S01]  /*03c0*/  IMAD R20, R13, 0x4, R12 ;  /* 0x000000040d147824 */ /* 0x000fe200078e020c */
[----:B------:R-:W-:Y:S01]  /*03d0*/  CS2R R12, SRZ ;  /* 0x00000000000c7805 */ /* 0x000fe2000001ff00 */
[----:B------:R-:W-:Y:S01]  /*03e0*/  IMAD.WIDE R22, R15, 0x4, R22 ;  /* 0x000000040f167825 */ /* 0x000fe200078e0216 */
[----:B------:R-:W-:Y:S02]  /*03f0*/  CS2R R14, SRZ ;  /* 0x00000000000e7805 */ /* 0x000fe4000001ff00 */
[----:B------:R-:W-:Y:S02]  /*0400*/  CS2R R18, SRZ ;  /* 0x0000000000127805 */ /* 0x000fe4000001ff00 */
[----:B-1----:R-:W-:Y:S02]  /*0410*/  CS2R R16, SRZ ;  /* 0x0000000000107805 */ /* 0x002fe4000001ff00 */
[----:B------:R1:W4:Y:S04]  /*0420*/  @!P1 LDG.E.EL.128 R12, desc[UR6][R24.64] ;  /* 0x00000006180c9981 */ /* 0x000328000c2e1d00 */
[----:B------:R-:W5:Y:S01]  /*0430*/  @!P2 LDG.E.EL.128 R16, desc[UR6][R22.64] ;  /* 0x000000061610a981 */ /* 0x000f62000c2e1d00 */
[----:B-1----:R-:W1:Y:S02]  /*0440*/  LDC.64 R24, c[0x0][0x218] ;  /* 0x00008600ff187b82 */ /* 0x002e640000000a00 */
[----:B-1----:R-:W-:Y:S01]  /*0450*/  IMAD.WIDE R24, R28, 0x4, R24 ;  /* 0x000000041c187825 */ /* 0x002fe200078e0218 */
[----:B--2---:R-:W-:Y:S04]  /*0460*/  STS [R29], R4 ;  /* 0x000000041d007388 */ /* 0x004fe80000000800 */
[----:B------:R-:W-:Y:S04]  /*0470*/  STS [R26+0x40], R5 ;  /* 0x000040051a007388 */ /* 0x000fe80000000800 */
[----:B------:R-:W-:Y:S04]  /*0480*/  STS [R27+0x80], R6 ;  /* 0x000080061b007388 */ /* 0x000fe80000000800 */
[----:B------:R-:W-:Y:S04]  /*0490*/  STS [R20+0xc0], R7 ;  /* 0x0000c00714007388 */ /* 0x000fe80000000800 */
[----:B---3--:R1:W-:Y:S04]  /*04a0*/  STS [R29+0x10], R8 ;  /* 0x000010081d007388 */ /* 0x0083e80000000800 */
[----:B------:R-:W-:Y:S04]  /*04b0*/  STS [R26+0x50], R9 ;  /* 0x000050091a007388 */ /* 0x000fe80000000800 */
[----:B------:R2:W-:Y:S04]  /*04c0*/  STS [R27+0x90], R10 ;  /* 0x0000900a1b007388 */ /* 0x0005e80000000800 */
[----:B------:R3:W-:Y:S04]  /*04d0*/  STS [R20+0xd0], R11 ;  /* 0x0000d00b14007388 */ /* 0x0007e80000000800 */
[----:B----4-:R-:W-:Y:S04]  /*04e0*/  STS [R29+0x20], R12 ;  /* 0x0000200c1d007388 */ /* 0x010fe80000000800 */
[----:B------:R-:W-:Y:S04]  /*04f0*/  STS [R26+0x60], R13 ;  /* 0x0000600d1a007388 */ /* 0x000fe80000000800 */
[----:B------:R-:W-:Y:S04]  /*0500*/  STS [R27+0xa0], R14 ;  /* 0x0000a00e1b007388 */ /* 0x000fe80000000800 */
[----:B------:R-:W-:Y:S04]  /*0510*/  STS [R20+0xe0], R15 ;  /* 0x0000e00f14007388 */ /* 0x000fe80000000800 */
[----:B-----5:R4:W-:Y:S04]  /*0520*/  STS [R29+0x30], R16 ;  /* 0x000030101d007388 */ /* 0x0209e80000000800 */
[----:B------:R5:W-:Y:S04]  /*0530*/  STS [R26+0x70], R17 ;  /* 0x000070111a007388 */ /* 0x000be80000000800 */
[----:B------:R-:W-:Y:S04]  /*0540*/  STS [R27+0xb0], R18 ;  /* 0x0000b0121b007388 */ /* 0x000fe80000000800 */
[----:B------:R-:W-:Y:S01]  /*0550*/  STS [R20+0xf0], R19 ;  /* 0x0000f01314007388 */ /* 0x000fe20000000800 */
[----:B------:R-:W-:Y:S06]  /*0560*/  BAR.SYNC.DEFER_BLOCKING 0x0 ;  /* 0x0000000000007b1d */ /* 0x000fec0000010000 */
[----:B-1----:R1:W5:Y:S01]  /*0570*/  LDG.E.EL R8, desc[UR6][R24.64] ;  /* 0x0000000618087981 */ /* 0x002362000c2e1900 */
[----:B--2---:R-:W2:Y:S01]  /*0580*/  S2R R10, SR_TID.X ;  /* 0x00000000000a7919 */ /* 0x004ea20000002100 */
[----:B------:R-:W-:-:S04]  /*0590*/  LOP3.LUT R4, R21, 0x3fc, RZ, 0xc0, !PT ;  /* 0x000003fc15047812 */ /* 0x000fc800078ec0ff */
[C---:B------:R-:W-:Y:S02]  /*05a0*/  LOP3.LUT R5, R4.reuse, 0x400, RZ, 0xfc, !PT ;  /* 0x0000040004057812 */ /* 0x040fe400078efcff */
[C---:B------:R-:W-:Y:S02]  /*05b0*/  LOP3.LUT R6, R4.reuse, 0x800, RZ, 0xfc, !PT ;  /* 0x0000080004067812 */ /* 0x040fe400078efcff */
[----:B------:R-:W-:Y:S02]  /*05c0*/  LOP3.LUT R7, R4, 0xc00, RZ, 0xfc, !PT ;  /* 0x00000c0004077812 */ /* 0x000fe400078efcff */
[----:B------:R-:W-:Y:S02]  /*05d0*/  SHF.R.U32.HI R5, RZ, 0x2, R5 ;  /* 0x00000002ff057819 */ /* 0x000fe40000011605 */
[----:B------:R-:W-:Y:S02]  /*05e0*/  SHF.R.U32.HI R6, RZ, 0x2, R6 ;  /* 0x00000002ff067819 */ /* 0x000fe40000011606 */
[----:B------:R-:W-:-:S02]  /*05f0*/  SHF.R.U32.HI R7, RZ, 0x2, R7 ;  /* 0x00000002ff077819 */ /* 0x000fc40000011607 */
[----:B---3--:R-:W-:Y:S02]  /*0600*/  SHF.R.U32.HI R11, RZ, 0x2, R3 ;  /* 0x00000002ff0b7819 */ /* 0x008fe40000011603 */
[----:B------:R-:W-:Y:S02]  /*0610*/  LOP3.LUT R3, R3, 0xfc, RZ, 0xc0, !PT ;  /* 0x000000fc03037812 */ /* 0x000fe400078ec0ff */
[----:B------:R-:W-:Y:S02]  /*0620*/  LOP3.LUT R5, R5, 0x1fc, RZ, 0xc0, !PT ;  /* 0x000001fc05057812 */ /* 0x000fe400078ec0ff */
[----:B------:R-:W-:Y:S02]  /*0630*/  LOP3.LUT R6, R6, 0x2fc, RZ, 0xc0, !PT ;  /* 0x000002fc06067812 */ /* 0x000fe400078ec0ff */
[----:B------:R-:W-:Y:S01]  /*0640*/  LOP3.LUT R9, R7, 0x3fc, RZ, 0xc0, !PT ;  /* 0x000003fc07097812 */ /* 0x000fe200078ec0ff */
[----:B------:R-:W-:Y:S02]  /*0650*/  VIADD R3, R3, UR4 ;  /* 0x0000000403037c36 */ /* 0x000fe40008000000 */
[----:B------:R-:W-:-:S02]  /*0660*/  VIADD R5, R5, UR4 ;  /* 0x0000000405057c36 */ /* 0x000fc40008000000 */
[----:B------:R-:W-:Y:S02]  /*0670*/  VIADD R7, R6, UR4 ;  /* 0x0000000406077c36 */ /* 0x000fe40008000000 */
[----:B------:R-:W-:Y:S02]  /*0680*/  VIADD R9, R9, UR4 ;  /* 0x0000000409097c36 */ /* 0x000fe40008000000 */
[C---:B----4-:R-:W-:Y:S02]  /*0690*/  IMAD R16, R4.reuse, 0x4, R3 ;  /* 0x0000000404107824 */ /* 0x050fe400078e0203 */
[C---:B-----5:R-:W-:Y:S02]  /*06a0*/  IMAD R17, R4.reuse, 0x4, R5 ;  /* 0x0000000404117824 */ /* 0x060fe400078e0205 */
[C---:B------:R-:W-:Y:S02]  /*06b0*/  IMAD R22, R4.reuse, 0x4, R7 ;  /* 0x0000000404167824 */ /* 0x040fe400078e0207 */
[----:B-1----:R-:W-:Y:S01]  /*06c0*/  IMAD R24, R4, 0x4, R9 ;  /* 0x0000000404187824 */ /* 0x002fe200078e0209 */
[----:B------:R-:W-:Y:S01]  /*06d0*/  LOP3.LUT R2, R2, 0xc, R21, 0xf8, !PT ;  /* 0x0000000c02027812 */ /* 0x000fe200078ef815 */
[----:B------:R-:W-:Y:S01]  /*06e0*/  LDS R12, [R16] ;  /* 0x00000000100c7984 */ /* 0x000fe20000000800 */
[----:B--2---:R-:W-:-:S02]  /*06f0*/  LOP3.LUT R26, R10, 0xff, RZ, 0xc0, !PT ;  /* 0x000000ff0a1a7812 */ /* 0x004fc400078ec0ff */
[----:B------:R-:W-:Y:S01]  /*0700*/  SHF.R.U32.HI R23, RZ, 0x2, R10 ;  /* 0x00000002ff177819 */ /* 0x000fe2000001160a */
[----:B------:R-:W-:Y:S01]  /*0710*/  LDS R13, [R16+0x4] ;  /* 0x00000400100d7984 */ /* 0x000fe20000000800 */
[----:B------:R-:W-:-:S03]  /*0720*/  SGXT.U32 R3, R11, 0x6 ;  /* 0x000000060b03781a */ /* 0x000fc60000000000 */
[----:B------:R-:W-:Y:S04]  /*0730*/  LDS R14, [R16+0x8] ;  /* 0x00000800100e7984 */ /* 0x000fe80000000800 */
[----:B------:R-:W-:Y:S04]  /*0740*/  LDS R15, [R16+0xc] ;  /* 0x00000c00100f7984 */ /* 0x000fe80000000800 */
[----:B------:R-:W-:Y:S04]  /*0750*/  LDS R4, [R17+0x1000] ;  /* 0x0010000011047984 */ /* 0x000fe80000000800 */
[----:B------:R-:W-:Y:S04]  /*0760*/  LDS R5, [R17+0x1004] ;  /* 0x0010040011057984 */ /* 0x000fe80000000800 */
[----:B------:R-:W-:Y:S04]  /*0770*/  LDS R6, [R17+0x1008] ;  /* 0x0010080011067984 */ /* 0x000fe80000000800 */
[----:B------:R1:W-:Y:S04]  /*0780*/  LDS R7, [R17+0x100c] ;  /* 0x00100c0011077984 */ /* 0x0003e80000000800 */
[----:B------:R-:W-:Y:S04]  /*0790*/  LDS R29, [R22+0x2000] ;  /* 0x00200000161d7984 */ /* 0x000fe80000000800 */
[----:B------:R-:W-:Y:S04]  /*07a0*/  LDS R9, [R22+0x2004] ;  /* 0x0020040016097984 */ /* 0x000fe80000000800 */
[----:B------:R-:W-:Y:S04]  /*07b0*/  LDS R10, [R22+0x2008] ;  /* 0x00200800160a7984 */ /* 0x000fe80000000800 */
[----:B------:R2:W-:Y:S04]  /*07c0*/  LDS R11, [R22+0x200c] ;  /* 0x00200c00160b7984 */ /* 0x0005e80000000800 */
[----:B------:R-:W-:Y:S04]  /*07d0*/  LDS R18, [R24+0x3000] ;  /* 0x0030000018127984 */ /* 0x000fe80000000800 */
[----:B------:R-:W-:Y:S04]  /*07e0*/  LDS R19, [R24+0x3004] ;  /* 0x0030040018137984 */ /* 0x000fe80000000800 */
[----:B------:R-:W-:Y:S04]  /*07f0*/  LDS R20, [R24+0x3008] ;  /* 0x0030080018147984 */ /* 0x000fe80000000800 */
[----:B------:R3:W-:Y:S01]  /*0800*/  LDS R21, [R24+0x300c] ;  /* 0x00300c0018157984 */ /* 0x0007e20000000800 */
[----:B------:R-:W-:Y:S01]  /*0810*/  LEA R26, R26, UR4, 0x3 ;  /* 0x000000041a1a7c11 */ /* 0x000fe2000f8e18ff */
[----:B------:R-:W-:Y:S01]  /*0820*/  BAR.SYNC.DEFER_BLOCKING 0x0 ;  /* 0x0000000000007b1d */ /* 0x000fe20000010000 */
[----:B-1----:R-:W-:Y:S01]  /*0830*/  SGXT.U32 R17, R23, 0x6 ;  /* 0x000000061711781a */ /* 0x002fe20000000000 */
[----:B------:R-:W-:Y:S01]  /*0840*/  IMAD.SHL.U32 R16, R0, 0x100, RZ ;  /* 0x0000010000107824 */ /* 0x000fe200078e00ff */
[----:B------:R-:W-:-:S02]  /*0850*/  PRMT R23, R3, 0x6540, R0 ;  /* 0x0000654003177816 */ /* 0x000fc40000000000 */
[----:B--2---:R-:W-:Y:S02]  /*0860*/  LEA R22, R17, UR4, 0x3 ;  /* 0x0000000411167c11 */ /* 0x004fe4000f8e18ff */
[----:B------:R-:W-:Y:S02]  /*0870*/  LOP3.LUT R17, R16, 0x40, R3, 0xfe, !PT ;  /* 0x0000004010117812 */ /* 0x000fe400078efe03 */
[----:B------:R-:W-:Y:S02]  /*0880*/  LOP3.LUT R25, R16, 0x80, R3, 0xfe, !PT ;  /* 0x0000008010197812 */ /* 0x000fe400078efe03 */
[----:B------:R-:W-:Y:S01]  /*0890*/  LOP3.LUT R27, R16, 0xc0, R3, 0xfe, !PT ;  /* 0x000000c0101b7812 */ /* 0x000fe200078efe03 */
[--C-:B------:R-:W-:Y:S01]  /*08a0*/  IMAD R23, R23, 0x10, R2.reuse ;  /* 0x0000001017177824 */ /* 0x100fe200078e0202 */
[----:B------:R-:W-:Y:S01]  /*08b0*/  ISETP.GE.AND P0, PT, R2, 0x10, PT ;  /* 0x000000100200780c */ /* 0x000fe20003f06270 */
[--C-:B------:R-:W-:Y:S01]  /*08c0*/  IMAD R17, R17, 0x10, R2.reuse ;  /* 0x0000001011117824 */ /* 0x100fe200078e0202 */
[----:B------:R-:W-:Y:S01]  /*08d0*/  LOP3.LUT R0, R3, 0x40, RZ, 0xfc, !PT ;  /* 0x0000004003007812 */ /* 0x000fe200078efcff */
[----:B------:R-:W-:-:S02]  /*08e0*/  IMAD R25, R25, 0x10, R2 ;  /* 0x0000001019197824 */ /* 0x000fc400078e0202 */
[----:B------:R-:W-:Y:S01]  /*08f0*/  IMAD R27, R27, 0x10, R2 ;  /* 0x000000101b1b7824 */ /* 0x000fe200078e0202 */
[----:B------:R-:W-:-:S04]  /*0900*/  LOP3.LUT R2, R3, 0x80, RZ, 0xfc, !PT ;  /* 0x0000008003027812 */ /* 0x000fc800078efcff */
[----:B---3--:R-:W-:Y:S02]  /*0910*/  LEA R24, R2, UR4, 0x3 ;  /* 0x0000000402187c11 */ /* 0x008fe4000f8e18ff */
[----:B------:R-:W-:Y:S01]  /*0920*/  LOP3.LUT R3, R3, 0xc0, RZ, 0xfc, !PT ;  /* 0x000000c003037812 */ /* 0x000fe200078efcff */
[----:B------:R1:W-:Y:S01]  /*0930*/  STS [R26], R8 ;  /* 0x000000081a007388 */ /* 0x0003e20000000800 */
[----:B------:R-:W-:Y:S01]  /*0940*/  BAR.SYNC.DEFER_BLOCKING 0x0 ;  /* 0x0000000000007b1d */ /* 0x000fe20000010000 */
[----:B-1----:R-:W-:Y:S02]  /*0950*/  LEA R8, R0, UR4, 0x3 ;  /* 0x0000000400087c11 */ /* 0x002fe4000f8e18ff */
[----:B------:R-:W-:-:S05]  /*0960*/  LEA R0, R3, UR4, 0x3 ;  /* 0x0000000403007c11 */ /* 0x000fca000f8e18ff */
[----:B------:R-:W1:Y:S01]  /*0970*/  LDC.64 R2, c[0x0][0x220] ;  /* 0x00008800ff027b82 */ /* 0x000e620000000a00 */
[----:B------:R1:W2:Y:S04]  /*0980*/  LDS R16, [R22] ;  /* 0x0000000016107984 */ /* 0x0002a80000000800 */
[----:B------:R-:W3:Y:S04]  /*0990*/  LDS R8, [R8] ;  /* 0x0000000008087984 */ /* 0x000ee80000000800 */
[----:B------:R-:W4:Y:S04]  /*09a0*/  LDS R24, [R24] ;  /* 0x0000000018187984 */ /* 0x000f280000000800 */
[----:B------:R-:W5:Y:S01]  /*09b0*/  LDS R0, [R0] ;  /* 0x0000000000007984 */ /* 0x000f620000000800 */
[----:B-1----:R-:W-:-:S04]  /*09c0*/  IMAD.WIDE R22, R23, 0x4, R2 ;  /* 0x0000000417167825 */ /* 0x002fc800078e0202 */
[--C-:B--2---:R-:W-:Y:S01]  /*09d0*/  FADD R12, R12, R16.reuse ;  /* 0x000000100c0c7221 */ /* 0x104fe20000000000 */
[--C-:B------:R-:W-:Y:S01]  /*09e0*/  FADD R13, R13, R16.reuse ;  /* 0x000000100d0d7221 */ /* 0x100fe20000000000 */
[--C-:B------:R-:W-:Y:S01]  /*09f0*/  FADD R14, R14, R16.reuse ;  /* 0x000000100e0e7221 */ /* 0x100fe20000000000 */
[----:B------:R-:W-:Y:S01]  /*0a00*/  FADD R15, R15, R16 ;  /* 0x000000100f0f7221 */ /* 0x000fe20000000000 */
[--C-:B---3--:R-:W-:Y:S01]  /*0a10*/  FADD R4, R4, R8.reuse ;  /* 0x0000000804047221 */ /* 0x108fe20000000000 */
[--C-:B------:R-:W-:Y:S01]  /*0a20*/  FADD R5, R5, R8.reuse ;  /* 0x0000000805057221 */ /* 0x100fe20000000000 */
[--C-:B------:R-:W-:Y:S01]  /*0a30*/  FADD R6, R6, R8.reuse ;  /* 0x0000000806067221 */ /* 0x100fe20000000000 */
[----:B------:R-:W-:Y:S01]  /*0a40*/  FADD R7, R7, R8 ;  /* 0x0000000807077221 */ /* 0x000fe20000000000 */
[----:B------:R-:W-:-:S04]  /*0a50*/  IMAD.WIDE R16, R17, 0x4, R2 ;  /* 0x0000000411107825 */ /* 0x000fc800078e0202 */
[--C-:B----4-:R-:W-:Y:S01]  /*0a60*/  FADD R8, R29, R24.reuse ;  /* 0x000000181d087221 */ /* 0x110fe20000000000 */
[--C-:B------:R-:W-:Y:S01]  /*0a70*/  FADD R9, R9, R24.reuse ;  /* 0x0000001809097221 */ /* 0x100fe20000000000 */
[--C-:B------:R-:W-:Y:S01]  /*0a80*/  FADD R10, R10, R24.reuse ;  /* 0x000000180a0a7221 */ /* 0x100fe20000000000 */
[----:B------:R-:W-:Y:S01]  /*0a90*/  FADD R11, R11, R24 ;  /* 0x000000180b0b7221 */ /* 0x000fe20000000000 */
[--C-:B------:R-:W-:Y:S01]  /*0aa0*/  IMAD.WIDE R24, R25, 0x4, R2.reuse ;  /* 0x0000000419187825 */ /* 0x100fe200078e0202 */
[----:B------:R5:W-:Y:S04]  /*0ab0*/  @!P0 STG.E.128 desc[UR6][R22.64], R12 ;  /* 0x0000000c16008986 */ /* 0x000be8000c101d06 */
[----:B------:R1:W-:Y:S01]  /*0ac0*/  @!P0 STG.E.128 desc[UR6][R16.64], R4 ;  /* 0x0000000410008986 */ /* 0x0003e2000c101d06 */
[----:B------:R-:W-:-:S03]  /*0ad0*/  IMAD.WIDE R2, R27, 0x4, R2 ;  /* 0x000000041b027825 */ /* 0x000fc600078e0202 */
[----:B------:R1:W-:Y:S01]  /*0ae0*/  @!P0 STG.E.128 desc[UR6][R24.64], R8 ;  /* 0x0000000818008986 */ /* 0x0003e2000c101d06 */
[--C-:B-----5:R-:W-:Y:S01]  /*0af0*/  FADD R12, R18, R0.reuse ;  /* 0x00000000120c7221 */ /* 0x120fe20000000000 */
[--C-:B------:R-:W-:Y:S01]  /*0b00*/  FADD R13, R19, R0.reuse ;  /* 0x00000000130d7221 */ /* 0x100fe20000000000 */
[--C-:B------:R-:W-:Y:S01]  /*0b10*/  FADD R14, R20, R0.reuse ;  /* 0x00000000140e7221 */ /* 0x100fe20000000000 */
[----:B------:R-:W-:Y:S01]  /*0b20*/  FADD R15, R21, R0 ;  /* 0x00000000150f7221 */ /* 0x000fe20000000000 */
[----:B------:R-:W-:Y:S06]  /*0b30*/  @P0 EXIT ;  /* 0x000000000000094d */ /* 0x000fec0003800000 */
[----:B------:R-:W-:Y:S01]  /*0b40*/  STG.E.128 desc[UR6][R2.64], R12 ;  /* 0x0000000c02007986 */ /* 0x000fe2000c101d06 */
[----:B------:R-:W-:Y:S05]  /*0b50*/  EXIT ;  /* 0x000000000000794d */ /* 0x000fea0003800000 */
.L_x_0:
[----:B------:R-:W-:-:S00]  /*0b60*/  BRA `(.L_x_0) ;  /* 0xfffffffc00fc7947 */ /* 0x000fc0000383ffff */
[----:B------:R-:W-:-:S00]  /*0b70*/  NOP ;  /* 0x0000000000007918 */ /* 0x000fc00000000000 */
        /* <DEDUP_REMOVED lines=8> */
.L_x_1:


//--------------------- .nv.shared.triton_poi_fused_convolution_div_max_pool2d_with_indices_relu_sub_49 --------------------------
	.section	.nv.shared.triton_poi_fused_convolution_div_max_pool2d_with_indices_relu_sub_49,"aw",@nobits
	.sectionflags	@""
	.align	16
	.zero		1024


//--------------------- .nv.constant0.triton_poi_fused_convolution_div_max_pool2d_with_indices_relu_sub_49 --------------------------
	.section	.nv.constant0.triton_poi_fused_convolution_div_max_pool2d_with_indices_relu_sub_49,"a",@progbits
	.sectionflags	@""
	.align	4
.nv.constant0.triton_poi_fused_convolution_div_max_pool2d_with_indices_relu_sub_49:
	.zero		560
